//
// Generated by NVIDIA NVVM Compiler
//
// Compiler Build ID: CL-36424714
// Cuda compilation tools, release 13.0, V13.0.88
// Based on NVVM 20.0.0
//

.version 9.0
.target sm_100
.address_size 64

	// .globl	_Z1fPciicS_

.visible .entry _Z1fPciicS_(
	.param .u64 .ptr .align 1 _Z1fPciicS__param_0,
	.param .u32 _Z1fPciicS__param_1,
	.param .u32 _Z1fPciicS__param_2,
	.param .u8 _Z1fPciicS__param_3,
	.param .u64 .ptr .align 1 _Z1fPciicS__param_4
)
{
	.reg .pred 	%p<10>;
	.reg .b16 	%rs<81>;
	.reg .b32 	%r<12>;
	.reg .b64 	%rd<81>;

	ld.param.u64 	%rd29, [_Z1fPciicS__param_0];
	ld.param.u32 	%r1, [_Z1fPciicS__param_1];
	ld.param.u32 	%r2, [_Z1fPciicS__param_2];
	ld.param.s8 	%rs80, [_Z1fPciicS__param_3];
	ld.param.u64 	%rd30, [_Z1fPciicS__param_4];
	cvta.to.global.u64 	%rd1, %rd29;
	cvta.to.global.u64 	%rd2, %rd30;
	add.s32 	%r3, %r2, -1;
	add.s32 	%r4, %r3, %r1;
	div.s32 	%r5, %r4, %r2;
	cvt.s64.s32 	%rd3, %r5;
	cvt.s64.s32 	%rd4, %r3;
	setp.lt.s32 	%p1, %r2, 2;
	@%p1 bra 	$L__BB0_13;
	add.s64 	%rd32, %rd4, -1;
	setp.lt.u64 	%p2, %rd32, 15;
	mov.b64 	%rd76, 0;
	@%p2 bra 	$L__BB0_4;
	and.b64  	%rd76, %rd4, -16;
	add.s64 	%rd33, %rd3, %rd1;
	add.s64 	%rd73, %rd33, -1;
	shl.b64 	%rd7, %rd3, 4;
	add.s64 	%rd72, %rd2, 7;
	mov.u64 	%rd74, %rd76;
$L__BB0_3:
	.pragma "nounroll";
	st.global.u8 	[%rd72+-7], %rs80;
	ld.global.u8 	%rs16, [%rd73];
	add.s16 	%rs17, %rs16, %rs80;
	st.global.u8 	[%rd72+-6], %rs17;
	add.s64 	%rd34, %rd73, %rd3;
	ld.global.u8 	%rs18, [%rd34];
	add.s16 	%rs19, %rs18, %rs17;
	st.global.u8 	[%rd72+-5], %rs19;
	add.s64 	%rd35, %rd34, %rd3;
	ld.global.u8 	%rs20, [%rd35];
	add.s16 	%rs21, %rs20, %rs19;
	st.global.u8 	[%rd72+-4], %rs21;
	add.s64 	%rd36, %rd35, %rd3;
	ld.global.u8 	%rs22, [%rd36];
	add.s16 	%rs23, %rs22, %rs21;
	st.global.u8 	[%rd72+-3], %rs23;
	add.s64 	%rd37, %rd36, %rd3;
	ld.global.u8 	%rs24, [%rd37];
	add.s16 	%rs25, %rs24, %rs23;
	st.global.u8 	[%rd72+-2], %rs25;
	add.s64 	%rd38, %rd37, %rd3;
	ld.global.u8 	%rs26, [%rd38];
	add.s16 	%rs27, %rs26, %rs25;
	st.global.u8 	[%rd72+-1], %rs27;
	add.s64 	%rd39, %rd38, %rd3;
	ld.global.u8 	%rs28, [%rd39];
	add.s16 	%rs29, %rs28, %rs27;
	st.global.u8 	[%rd72], %rs29;
	add.s64 	%rd40, %rd39, %rd3;
	ld.global.u8 	%rs30, [%rd40];
	add.s16 	%rs31, %rs30, %rs29;
	st.global.u8 	[%rd72+1], %rs31;
	add.s64 	%rd41, %rd40, %rd3;
	ld.global.u8 	%rs32, [%rd41];
	add.s16 	%rs33, %rs32, %rs31;
	st.global.u8 	[%rd72+2], %rs33;
	add.s64 	%rd42, %rd41, %rd3;
	ld.global.u8 	%rs34, [%rd42];
	add.s16 	%rs35, %rs34, %rs33;
	st.global.u8 	[%rd72+3], %rs35;
	add.s64 	%rd43, %rd42, %rd3;
	ld.global.u8 	%rs36, [%rd43];
	add.s16 	%rs37, %rs36, %rs35;
	st.global.u8 	[%rd72+4], %rs37;
	add.s64 	%rd44, %rd43, %rd3;
	ld.global.u8 	%rs38, [%rd44];
	add.s16 	%rs39, %rs38, %rs37;
	st.global.u8 	[%rd72+5], %rs39;
	add.s64 	%rd45, %rd44, %rd3;
	ld.global.u8 	%rs40, [%rd45];
	add.s16 	%rs41, %rs40, %rs39;
	st.global.u8 	[%rd72+6], %rs41;
	add.s64 	%rd46, %rd45, %rd3;
	ld.global.u8 	%rs42, [%rd46];
	add.s16 	%rs43, %rs42, %rs41;
	st.global.u8 	[%rd72+7], %rs43;
	add.s64 	%rd47, %rd46, %rd3;
	ld.global.u8 	%rs44, [%rd47];
	add.s16 	%rs45, %rs44, %rs43;
	st.global.u8 	[%rd72+8], %rs45;
	add.s64 	%rd48, %rd47, %rd3;
	ld.global.u8 	%rs46, [%rd48];
	add.s16 	%rs80, %rs46, %rs45;
	add.s64 	%rd74, %rd74, -16;
	add.s64 	%rd73, %rd73, %rd7;
	add.s64 	%rd72, %rd72, 16;
	setp.ne.s64 	%p3, %rd74, 0;
	@%p3 bra 	$L__BB0_3;
$L__BB0_4:
	cvt.u32.u64 	%r6, %rd4;
	and.b32  	%r7, %r6, 15;
	setp.eq.s32 	%p4, %r7, 0;
	@%p4 bra 	$L__BB0_13;
	and.b64  	%rd49, %rd4, 15;
	add.s64 	%rd50, %rd49, -1;
	setp.lt.u64 	%p5, %rd50, 7;
	@%p5 bra 	$L__BB0_7;
	add.s64 	%rd51, %rd2, %rd76;
	st.global.u8 	[%rd51], %rs80;
	mad.lo.s64 	%rd52, %rd3, %rd76, %rd3;
	add.s64 	%rd53, %rd1, %rd52;
	ld.global.u8 	%rs48, [%rd53+-1];
	add.s16 	%rs49, %rs48, %rs80;
	st.global.u8 	[%rd51+1], %rs49;
	add.s64 	%rd54, %rd53, %rd3;
	ld.global.u8 	%rs50, [%rd54+-1];
	add.s16 	%rs51, %rs50, %rs49;
	st.global.u8 	[%rd51+2], %rs51;
	add.s64 	%rd55, %rd54, %rd3;
	ld.global.u8 	%rs52, [%rd55+-1];
	add.s16 	%rs53, %rs52, %rs51;
	st.global.u8 	[%rd51+3], %rs53;
	add.s64 	%rd56, %rd55, %rd3;
	ld.global.u8 	%rs54, [%rd56+-1];
	add.s16 	%rs55, %rs54, %rs53;
	st.global.u8 	[%rd51+4], %rs55;
	add.s64 	%rd57, %rd56, %rd3;
	ld.global.u8 	%rs56, [%rd57+-1];
	add.s16 	%rs57, %rs56, %rs55;
	st.global.u8 	[%rd51+5], %rs57;
	add.s64 	%rd58, %rd57, %rd3;
	ld.global.u8 	%rs58, [%rd58+-1];
	add.s16 	%rs59, %rs58, %rs57;
	st.global.u8 	[%rd51+6], %rs59;
	add.s64 	%rd59, %rd58, %rd3;
	ld.global.u8 	%rs60, [%rd59+-1];
	add.s16 	%rs61, %rs60, %rs59;
	st.global.u8 	[%rd51+7], %rs61;
	add.s64 	%rd76, %rd76, 8;
	add.s64 	%rd60, %rd59, %rd3;
	ld.global.u8 	%rs62, [%rd60+-1];
	add.s16 	%rs80, %rs62, %rs61;
$L__BB0_7:
	and.b32  	%r9, %r6, 7;
	setp.eq.s32 	%p6, %r9, 0;
	@%p6 bra 	$L__BB0_13;
	and.b64  	%rd61, %rd4, 7;
	add.s64 	%rd62, %rd61, -1;
	setp.lt.u64 	%p7, %rd62, 3;
	@%p7 bra 	$L__BB0_10;
	add.s64 	%rd63, %rd2, %rd76;
	st.global.u8 	[%rd63], %rs80;
	mad.lo.s64 	%rd64, %rd3, %rd76, %rd3;
	add.s64 	%rd65, %rd1, %rd64;
	ld.global.u8 	%rs64, [%rd65+-1];
	add.s16 	%rs65, %rs64, %rs80;
	st.global.u8 	[%rd63+1], %rs65;
	add.s64 	%rd66, %rd65, %rd3;
	ld.global.u8 	%rs66, [%rd66+-1];
	add.s16 	%rs67, %rs66, %rs65;
	st.global.u8 	[%rd63+2], %rs67;
	add.s64 	%rd67, %rd66, %rd3;
	ld.global.u8 	%rs68, [%rd67+-1];
	add.s16 	%rs69, %rs68, %rs67;
	st.global.u8 	[%rd63+3], %rs69;
	add.s64 	%rd76, %rd76, 4;
	add.s64 	%rd68, %rd67, %rd3;
	ld.global.u8 	%rs70, [%rd68+-1];
	add.s16 	%rs80, %rs70, %rs69;
$L__BB0_10:
	and.b32  	%r11, %r6, 3;
	setp.eq.s32 	%p8, %r11, 0;
	@%p8 bra 	$L__BB0_13;
	mad.lo.s64 	%rd69, %rd3, %rd76, %rd3;
	add.s64 	%rd70, %rd69, %rd1;
	add.s64 	%rd80, %rd70, -1;
	add.s64 	%rd79, %rd2, %rd76;
	and.b64  	%rd78, %rd4, 3;
$L__BB0_12:
	.pragma "nounroll";
	st.global.u8 	[%rd79], %rs80;
	ld.global.u8 	%rs71, [%rd80];
	add.s16 	%rs80, %rs71, %rs80;
	add.s64 	%rd80, %rd80, %rd3;
	add.s64 	%rd79, %rd79, 1;
	add.s64 	%rd78, %rd78, -1;
	setp.ne.s64 	%p9, %rd78, 0;
	@%p9 bra 	$L__BB0_12;
$L__BB0_13:
	add.s64 	%rd71, %rd2, %rd4;
	st.global.u8 	[%rd71], %rs80;
	ret;

}


// ===== COMPILED SASS (sm_100) =====

	.target	sm_100

	.elftype	@"ET_EXEC"


//--------------------- .note.nv.tkinfo           --------------------------
	.section	.note.nv.tkinfo,"",@"SHT_NOTE"
	.sectionflags	@"SHF_NOTE_NV_TKINFO"
	.tkinfo
        /*0018*/ 	.word	0x00000002
        /*0030*/ 	.string	""
        /*0030*/ 	.string	"ptxas"
        /*0030*/ 	.string	"Cuda compilation tools, release 13.0, V13.0.88"
        /*0030*/ 	.string	"Build cuda_13.0.r13.0/compiler.36424714_0"
        /*0030*/ 	.string	"-arch sm_100 -m 64 "



//--------------------- .note.nv.cuinfo           --------------------------
	.section	.note.nv.cuinfo,"",@"SHT_NOTE"
	.sectionflags	@"SHF_NOTE_NV_CUINFO"
        /*0018*/ 	.short	0x0002
        /*001a*/ 	.short	0x0064
        /*001c*/ 	.short	0x0082
	.zero		2


//--------------------- .nv.info                  --------------------------
	.section	.nv.info,"",@"SHT_CUDA_INFO"
	.align	4


	//----- nvinfo : EIATTR_REGCOUNT
	.align		4
        /*0000*/ 	.byte	0x04, 0x2f
        /*0002*/ 	.short	(.L_1 - .L_0)
	.align		4
.L_0:
        /*0004*/ 	.word	index@(_Z1fPciicS_)
        /*0008*/ 	.word	0x0000001c


	//----- nvinfo : EIATTR_FRAME_SIZE
	.align		4
.L_1:
        /*000c*/ 	.byte	0x04, 0x11
        /*000e*/ 	.short	(.L_3 - .L_2)
	.align		4
.L_2:
        /*0010*/ 	.word	index@(_Z1fPciicS_)
        /*0014*/ 	.word	0x00000000


	//----- nvinfo : EIATTR_MIN_STACK_SIZE
	.align		4
.L_3:
        /*0018*/ 	.byte	0x04, 0x12
        /*001a*/ 	.short	(.L_5 - .L_4)
	.align		4
.L_4:
        /*001c*/ 	.word	index@(_Z1fPciicS_)
        /*0020*/ 	.word	0x00000000
.L_5:


//--------------------- .nv.compat                --------------------------
	.section	.nv.compat,"",@"SHT_CUDA_COMPAT_INFO"
	.align	4
        /*0000*/ 	.byte	0x02, 0x09, 0x00, 0x00, 0x02, 0x02, 0x01, 0x00, 0x02, 0x05, 0x05, 0x00, 0x03, 0x07, 0x01, 0x01
        /*0010*/ 	.byte	0x02, 0x03, 0x00, 0x00, 0x02, 0x06, 0x01, 0x00, 0x04, 0x0b, 0x08, 0x00, 0x09, 0x00, 0x00, 0x00
        /*0020*/ 	.byte	0x00, 0x00, 0x00, 0x00


//--------------------- .nv.info._Z1fPciicS_      --------------------------
	.section	.nv.info._Z1fPciicS_,"",@"SHT_CUDA_INFO"
	.sectionflags	@""
	.align	4


	//----- nvinfo : EIATTR_CUDA_API_VERSION
	.align		4
        /*0000*/ 	.byte	0x04, 0x37
        /*0002*/ 	.short	(.L_7 - .L_6)
.L_6:
        /*0004*/ 	.word	0x00000082


	//----- nvinfo : EIATTR_KPARAM_INFO
	.align		4
.L_7:
        /*0008*/ 	.byte	0x04, 0x17
        /*000a*/ 	.short	(.L_9 - .L_8)
.L_8:
        /*000c*/ 	.word	0x00000000
        /*0010*/ 	.short	0x0004
        /*0012*/ 	.short	0x0018
        /*0014*/ 	.byte	0x00, 0xf5, 0x21, 0x00


	//----- nvinfo : EIATTR_KPARAM_INFO
	.align		4
.L_9:
        /*0018*/ 	.byte	0x04, 0x17
        /*001a*/ 	.short	(.L_11 - .L_10)
.L_10:
        /*001c*/ 	.word	0x00000000
        /*0020*/ 	.short	0x0003
        /*0022*/ 	.short	0x0010
        /*0024*/ 	.byte	0x00, 0xf0, 0x05, 0x00


	//----- nvinfo : EIATTR_KPARAM_INFO
	.align		4
.L_11:
        /*0028*/ 	.byte	0x04, 0x17
        /*002a*/ 	.short	(.L_13 - .L_12)
.L_12:
        /*002c*/ 	.word	0x00000000
        /*0030*/ 	.short	0x0002
        /*0032*/ 	.short	0x000c
        /*0034*/ 	.byte	0x00, 0xf0, 0x11, 0x00


	//----- nvinfo : EIATTR_KPARAM_INFO
	.align		4
.L_13:
        /*0038*/ 	.byte	0x04, 0x17
        /*003a*/ 	.short	(.L_15 - .L_14)
.L_14:
        /*003c*/ 	.word	0x00000000
        /*0040*/ 	.short	0x0001
        /*0042*/ 	.short	0x0008
        /*0044*/ 	.byte	0x00, 0xf0, 0x11, 0x00


	//----- nvinfo : EIATTR_KPARAM_INFO
	.align		4
.L_15:
        /*0048*/ 	.byte	0x04, 0x17
        /*004a*/ 	.short	(.L_17 - .L_16)
.L_16:
        /*004c*/ 	.word	0x00000000
        /*0050*/ 	.short	0x0000
        /*0052*/ 	.short	0x0000
        /*0054*/ 	.byte	0x00, 0xf5, 0x21, 0x00


	//----- nvinfo : EIATTR_SPARSE_MMA_MASK
	.align		4
.L_17:
        /*0058*/ 	.byte	0x03, 0x50
        /*005a*/ 	.short	0x0000


	//----- nvinfo : EIATTR_MAXREG_COUNT
	.align		4
        /*005c*/ 	.byte	0x03, 0x1b
        /*005e*/ 	.short	0x00ff


	//----- nvinfo : EIATTR_MERCURY_ISA_VERSION
	.align		4
        /*0060*/ 	.byte	0x03, 0x5f
        /*0062*/ 	.short	0x0101


	//----- nvinfo : EIATTR_VRC_CTA_INIT_COUNT
	.align		4
        /*0064*/ 	.byte	0x02, 0x4a
	.zero		1
	.zero		1


	//----- nvinfo : EIATTR_EXIT_INSTR_OFFSETS
	.align		4
        /*0068*/ 	.byte	0x04, 0x1c
        /*006a*/ 	.short	(.L_19 - .L_18)


	//   ....[0]....
.L_18:
        /*006c*/ 	.word	0x000011a0


	//----- nvinfo : EIATTR_CBANK_PARAM_SIZE
	.align		4
.L_19:
        /*0070*/ 	.byte	0x03, 0x19
        /*0072*/ 	.short	0x0020


	//----- nvinfo : EIATTR_PARAM_CBANK
	.align		4
        /*0074*/ 	.byte	0x04, 0x0a
        /*0076*/ 	.short	(.L_21 - .L_20)
	.align		4
.L_20:
        /*0078*/ 	.word	index@(.nv.constant0._Z1fPciicS_)
        /*007c*/ 	.short	0x0380
        /*007e*/ 	.short	0x0020


	//----- nvinfo : EIATTR_SW_WAR
	.align		4
.L_21:
        /*0080*/ 	.byte	0x04, 0x36
        /*0082*/ 	.short	(.L_23 - .L_22)
.L_22:
        /*0084*/ 	.word	0x00000008
.L_23:


//--------------------- .nv.callgraph             --------------------------
	.section	.nv.callgraph,"",@"SHT_CUDA_CALLGRAPH"
	.align	4
	.sectionentsize	8
	.align		4
        /*0000*/ 	.word	0x00000000
	.align		4
        /*0004*/ 	.word	0xffffffff
	.align		4
        /*0008*/ 	.word	0x00000000
	.align		4
        /*000c*/ 	.word	0xfffffffe
	.align		4
        /*0010*/ 	.word	0x00000000
	.align		4
        /*0014*/ 	.word	0xfffffffd
	.align		4
        /*0018*/ 	.word	0x00000000
	.align		4
        /*001c*/ 	.word	0xfffffffc


//--------------------- .text._Z1fPciicS_         --------------------------
	.section	.text._Z1fPciicS_,"ax",@progbits
	.align	128
        .global         _Z1fPciicS_
        .type           _Z1fPciicS_,@function
        .size           _Z1fPciicS_,(.L_x_7 - _Z1fPciicS_)
        .other          _Z1fPciicS_,@"STO_CUDA_ENTRY STV_DEFAULT"
_Z1fPciicS_:
.text._Z1fPciicS_:
[----:B------:R-:W-:Y:S08]  /*0000*/  LDC R1, c[0x0][0x37c] ;  /* 0x0000df00ff017b82 */ /* 0x000ff00000000800 */
[----:B------:R-:W0:Y:S01]  /*0010*/  LDC.64 R2, c[0x0][0x388] ;  /* 0x0000e200ff027b82 */ /* 0x000e220000000a00 */
[----:B------:R-:W1:Y:S01]  /*0020*/  LDCU.U8 UR4, c[0x0][0x390] ;  /* 0x00007200ff0477ac */ /* 0x000e620008000000 */
[----:B------:R-:W2:Y:S01]  /*0030*/  LDCU.64 UR6, c[0x0][0x358] ;  /* 0x00006b00ff0677ac */ /* 0x000ea20008000a00 */
[----:B-1----:R-:W-:-:S04]  /*0040*/  UPRMT UR4, UR4, 0x8880, URZ ;  /* 0x0000888004047896 */ /* 0x002fc800080000ff */
[----:B------:R-:W-:Y:S01]  /*0050*/  UPRMT UR4, UR4, 0x7710, URZ ;  /* 0x0000771004047896 */ /* 0x000fe200080000ff */
[----:B0-----:R-:W-:Y:S01]  /*0060*/  IABS R7, R3 ;  /* 0x0000000300077213 */ /* 0x001fe20000000000 */
[----:B------:R-:W-:-:S03]  /*0070*/  VIADD R11, R3, 0xffffffff ;  /* 0xffffffff030b7836 */ /* 0x000fc60000000000 */
[----:B------:R-:W0:Y:S01]  /*0080*/  I2F.RP R0, R7 ;  /* 0x0000000700007306 */ /* 0x000e220000209400 */
[----:B------:R-:W-:Y:S02]  /*0090*/  IMAD.IADD R2, R11, 0x1, R2 ;  /* 0x000000010b027824 */ /* 0x000fe400078e0202 */
[----:B------:R-:W-:-:S05]  /*00a0*/  IMAD.U32 R17, RZ, RZ, UR4 ;  /* 0x00000004ff117e24 */ /* 0x000fca000f8e00ff */
[----:B0-----:R-:W0:Y:S02]  /*00b0*/  MUFU.RCP R0, R0 ;  /* 0x0000000000007308 */ /* 0x001e240000001000 */
[----:B0-----:R-:W-:Y:S01]  /*00c0*/  VIADD R4, R0, 0xffffffe ;  /* 0x0ffffffe00047836 */ /* 0x001fe20000000000 */
[----:B------:R-:W-:Y:S02]  /*00d0*/  IABS R0, R2 ;  /* 0x0000000200007213 */ /* 0x000fe40000000000 */
[----:B------:R-:W-:-:S03]  /*00e0*/  LOP3.LUT R2, R2, R3, RZ, 0x3c, !PT ;  /* 0x0000000302027212 */ /* 0x000fc600078e3cff */
[----:B------:R0:W1:Y:S01]  /*00f0*/  F2I.FTZ.U32.TRUNC.NTZ R5, R4 ;  /* 0x0000000400057305 */ /* 0x000062000021f000 */
[----:B------:R-:W-:Y:S01]  /*0100*/  ISETP.GE.AND P0, PT, R2, RZ, PT ;  /* 0x000000ff0200720c */ /* 0x000fe20003f06270 */
[----:B0-----:R-:W-:Y:S02]  /*0110*/  IMAD.MOV.U32 R4, RZ, RZ, RZ ;  /* 0x000000ffff047224 */ /* 0x001fe400078e00ff */
[----:B-1----:R-:W-:-:S04]  /*0120*/  IMAD.MOV R6, RZ, RZ, -R5 ;  /* 0x000000ffff067224 */ /* 0x002fc800078e0a05 */
[----:B------:R-:W-:-:S04]  /*0130*/  IMAD R9, R6, R7, RZ ;  /* 0x0000000706097224 */ /* 0x000fc800078e02ff */
[----:B------:R-:W-:-:S06]  /*0140*/  IMAD.HI.U32 R5, R5, R9, R4 ;  /* 0x0000000905057227 */ /* 0x000fcc00078e0004 */
[----:B------:R-:W-:-:S04]  /*0150*/  IMAD.HI.U32 R5, R5, R0, RZ ;  /* 0x0000000005057227 */ /* 0x000fc800078e00ff */
[----:B------:R-:W-:-:S04]  /*0160*/  IMAD.MOV R4, RZ, RZ, -R5 ;  /* 0x000000ffff047224 */ /* 0x000fc800078e0a05 */
[----:B------:R-:W-:-:S05]  /*0170*/  IMAD R0, R7, R4, R0 ;  /* 0x0000000407007224 */ /* 0x000fca00078e0200 */
[----:B------:R-:W-:-:S13]  /*0180*/  ISETP.GT.U32.AND P2, PT, R7, R0, PT ;  /* 0x000000000700720c */ /* 0x000fda0003f44070 */
[----:B------:R-:W-:Y:S02]  /*0190*/  @!P2 IMAD.IADD R0, R0, 0x1, -R7 ;  /* 0x000000010000a824 */ /* 0x000fe400078e0a07 */
[----:B------:R-:W-:Y:S01]  /*01a0*/  @!P2 VIADD R5, R5, 0x1 ;  /* 0x000000010505a836 */ /* 0x000fe20000000000 */
[----:B------:R-:W-:Y:S02]  /*01b0*/  ISETP.NE.AND P2, PT, R3, RZ, PT ;  /* 0x000000ff0300720c */ /* 0x000fe40003f45270 */
[----:B------:R-:W-:Y:S02]  /*01c0*/  ISETP.GE.U32.AND P1, PT, R0, R7, PT ;  /* 0x000000070000720c */ /* 0x000fe40003f26070 */
[----:B------:R-:W-:-:S11]  /*01d0*/  SHF.R.S32.HI R0, RZ, 0x1f, R11 ;  /* 0x0000001fff007819 */ /* 0x000fd6000001140b */
[----:B------:R-:W-:Y:S01]  /*01e0*/  @P1 VIADD R5, R5, 0x1 ;  /* 0x0000000105051836 */ /* 0x000fe20000000000 */
[----:B------:R-:W-:-:S03]  /*01f0*/  ISETP.GE.AND P1, PT, R3, 0x2, PT ;  /* 0x000000020300780c */ /* 0x000fc60003f26270 */
[----:B------:R-:W-:-:S05]  /*0200*/  IMAD.MOV.U32 R2, RZ, RZ, R5 ;  /* 0x000000ffff027224 */ /* 0x000fca00078e0005 */
[----:B------:R-:W-:Y:S02]  /*0210*/  @!P0 IADD3 R2, PT, PT, -R2, RZ, RZ ;  /* 0x000000ff02028210 */ /* 0x000fe40007ffe1ff */
[----:B------:R-:W-:-:S03]  /*0220*/  @!P2 LOP3.LUT R2, RZ, R3, RZ, 0x33, !PT ;  /* 0x00000003ff02a212 */ /* 0x000fc600078e33ff */
[----:B--2---:R-:W-:Y:S05]  /*0230*/  @!P1 BRA `(.L_x_0) ;  /* 0x0000000c00c89947 */ /* 0x004fea0003800000 */
[----:B------:R-:W-:Y:S01]  /*0240*/  IADD3 R3, P1, PT, R11, -0x1, RZ ;  /* 0xffffffff0b037810 */ /* 0x000fe20007f3e0ff */
[----:B------:R-:W-:Y:S02]  /*0250*/  IMAD.MOV.U32 R13, RZ, RZ, RZ ;  /* 0x000000ffff0d7224 */ /* 0x000fe400078e00ff */
[----:B------:R-:W-:Y:S01]  /*0260*/  IMAD.MOV.U32 R15, RZ, RZ, RZ ;  /* 0x000000ffff0f7224 */ /* 0x000fe200078e00ff */
[----:B------:R-:W-:Y:S02]  /*0270*/  ISETP.GE.U32.AND P0, PT, R3, 0xf, PT ;  /* 0x0000000f0300780c */ /* 0x000fe40003f06070 */
[----:B------:R-:W-:Y:S02]  /*0280*/  IADD3.X R3, PT, PT, R0, -0x1, RZ, P1, !PT ;  /* 0xffffffff00037810 */ /* 0x000fe40000ffe4ff */
[----:B------:R-:W-:Y:S02]  /*0290*/  LOP3.LUT P1, RZ, R11, 0xf, RZ, 0xc0, !PT ;  /* 0x0000000f0bff7812 */ /* 0x000fe4000782c0ff */
[----:B------:R-:W-:-:S02]  /*02a0*/  ISETP.GE.U32.AND.EX P0, PT, R3, RZ, PT, P0 ;  /* 0x000000ff0300720c */ /* 0x000fc40003f06100 */
[----:B------:R-:W-:-:S11]  /*02b0*/  SHF.R.S32.HI R3, RZ, 0x1f, R2 ;  /* 0x0000001fff037819 */ /* 0x000fd60000011402 */
[----:B------:R-:W-:Y:S05]  /*02c0*/  @!P0 BRA `(.L_x_1) ;  /* 0x0000000400a48947 */ /* 0x000fea0003800000 */
[----:B------:R-:W0:Y:S01]  /*02d0*/  LDC.64 R6, c[0x0][0x380] ;  /* 0x0000e000ff067b82 */ /* 0x000e220000000a00 */
[----:B------:R-:W1:Y:S01]  /*02e0*/  LDCU.64 UR4, c[0x0][0x398] ;  /* 0x00007300ff0477ac */ /* 0x000e620008000a00 */
[----:B------:R-:W-:Y:S01]  /*02f0*/  LOP3.LUT R13, R11, 0xfffffff0, RZ, 0xc0, !PT ;  /* 0xfffffff00b0d7812 */ /* 0x000fe200078ec0ff */
[C---:B------:R-:W-:Y:S01]  /*0300*/  IMAD.SHL.U32 R12, R2.reuse, 0x10, RZ ;  /* 0x00000010020c7824 */ /* 0x040fe200078e00ff */
[----:B------:R-:W-:Y:S01]  /*0310*/  SHF.L.U64.HI R10, R2, 0x4, R3 ;  /* 0x00000004020a7819 */ /* 0x000fe20000010203 */
[--C-:B------:R-:W-:Y:S02]  /*0320*/  IMAD.MOV.U32 R15, RZ, RZ, R0.reuse ;  /* 0x000000ffff0f7224 */ /* 0x100fe400078e0000 */
[----:B------:R-:W-:Y:S02]  /*0330*/  IMAD.MOV.U32 R14, RZ, RZ, R0 ;  /* 0x000000ffff0e7224 */ /* 0x000fe400078e0000 */
[----:B------:R-:W-:Y:S01]  /*0340*/  IMAD.MOV.U32 R16, RZ, RZ, R13 ;  /* 0x000000ffff107224 */ /* 0x000fe200078e000d */
[----:B-1----:R-:W-:-:S04]  /*0350*/  UIADD3 UR4, UP0, UPT, UR4, 0x7, URZ ;  /* 0x0000000704047890 */ /* 0x002fc8000ff1e0ff */
[----:B------:R-:W-:Y:S01]  /*0360*/  UIADD3.X UR5, UPT, UPT, URZ, UR5, URZ, UP0, !UPT ;  /* 0x00000005ff057290 */ /* 0x000fe200087fe4ff */
[----:B0-----:R-:W-:Y:S01]  /*0370*/  IADD3 R6, P0, PT, R2, R6, RZ ;  /* 0x0000000602067210 */ /* 0x001fe20007f1e0ff */
[----:B------:R-:W-:-:S03]  /*0380*/  IMAD.U32 R9, RZ, RZ, UR4 ;  /* 0x00000004ff097e24 */ /* 0x000fc6000f8e00ff */
[----:B------:R-:W-:Y:S01]  /*0390*/  IADD3 R6, P2, PT, R6, -0x1, RZ ;  /* 0xffffffff06067810 */ /* 0x000fe20007f5e0ff */
[----:B------:R-:W-:-:S03]  /*03a0*/  IMAD.U32 R18, RZ, RZ, UR5 ;  /* 0x00000005ff127e24 */ /* 0x000fc6000f8e00ff */
[----:B------:R-:W-:-:S09]  /*03b0*/  IADD3.X R7, PT, PT, R3, -0x1, R7, P2, P0 ;  /* 0xffffffff03077810 */ /* 0x000fd200017e0407 */
.L_x_2:
[----:B------:R-:W-:Y:S01]  /*03c0*/  MOV R4, R9 ;  /* 0x0000000900047202 */ /* 0x000fe20000000f00 */
[----:B------:R-:W-:-:S05]  /*03d0*/  IMAD.MOV.U32 R5, RZ, RZ, R18 ;  /* 0x000000ffff057224 */ /* 0x000fca00078e0012 */
[----:B------:R0:W-:Y:S04]  /*03e0*/  STG.E.U8 desc[UR6][R4.64+-0x7], R17 ;  /* 0xfffff91104007986 */ /* 0x0001e8000c101106 */
[----:B------:R-:W2:Y:S01]  /*03f0*/  LDG.E.U8 R18, desc[UR6][R6.64] ;  /* 0x0000000606127981 */ /* 0x000ea2000c1e1100 */
[----:B------:R-:W-:-:S05]  /*0400*/  IADD3 R8, P0, PT, R2, R6, RZ ;  /* 0x0000000602087210 */ /* 0x000fca0007f1e0ff */
[----:B------:R-:W-:Y:S02]  /*0410*/  IMAD.X R9, R3, 0x1, R7, P0 ;  /* 0x0000000103097824 */ /* 0x000fe400000e0607 */
[----:B--2---:R-:W-:-:S05]  /*0420*/  IMAD.IADD R23, R18, 0x1, R17 ;  /* 0x0000000112177824 */ /* 0x004fca00078e0211 */
[----:B------:R1:W-:Y:S04]  /*0430*/  STG.E.U8 desc[UR6][R4.64+-0x6], R23 ;  /* 0xfffffa1704007986 */ /* 0x0003e8000c101106 */
[----:B------:R-:W2:Y:S01]  /*0440*/  LDG.E.U8 R20, desc[UR6][R8.64] ;  /* 0x0000000608147981 */ /* 0x000ea2000c1e1100 */
[----:B------:R-:W-:-:S05]  /*0450*/  IADD3 R18, P0, PT, R2, R8, RZ ;  /* 0x0000000802127210 */ /* 0x000fca0007f1e0ff */
[----:B------:R-:W-:Y:S02]  /*0460*/  IMAD.X R19, R3, 0x1, R9, P0 ;  /* 0x0000000103137824 */ /* 0x000fe400000e0609 */
[----:B--2---:R-:W-:-:S05]  /*0470*/  IMAD.IADD R25, R23, 0x1, R20 ;  /* 0x0000000117197824 */ /* 0x004fca00078e0214 */
[----:B------:R2:W-:Y:S04]  /*0480*/  STG.E.U8 desc[UR6][R4.64+-0x5], R25 ;  /* 0xfffffb1904007986 */ /* 0x0005e8000c101106 */
[----:B------:R-:W0:Y:S01]  /*0490*/  LDG.E.U8 R22, desc[UR6][R18.64] ;  /* 0x0000000612167981 */ /* 0x000e22000c1e1100 */
[----:B------:R-:W-:-:S05]  /*04a0*/  IADD3 R20, P0, PT, R2, R18, RZ ;  /* 0x0000001202147210 */ /* 0x000fca0007f1e0ff */
[----:B------:R-:W-:Y:S02]  /*04b0*/  IMAD.X R21, R3, 0x1, R19, P0 ;  /* 0x0000000103157824 */ /* 0x000fe400000e0613 */
[----:B0-----:R-:W-:-:S05]  /*04c0*/  IMAD.IADD R17, R25, 0x1, R22 ;  /* 0x0000000119117824 */ /* 0x001fca00078e0216 */
[----:B------:R0:W-:Y:S04]  /*04d0*/  STG.E.U8 desc[UR6][R4.64+-0x4], R17 ;  /* 0xfffffc1104007986 */ /* 0x0001e8000c101106 */
[----:B------:R-:W1:Y:S01]  /*04e0*/  LDG.E.U8 R22, desc[UR6][R20.64] ;  /* 0x0000000614167981 */ /* 0x000e62000c1e1100 */
[----:B------:R-:W-:-:S05]  /*04f0*/  IADD3 R8, P0, PT, R2, R20, RZ ;  /* 0x0000001402087210 */ /* 0x000fca0007f1e0ff */
[----:B------:R-:W-:Y:S02]  /*0500*/  IMAD.X R9, R3, 0x1, R21, P0 ;  /* 0x0000000103097824 */ /* 0x000fe400000e0615 */
[----:B-1----:R-:W-:-:S05]  /*0510*/  IMAD.IADD R23, R17, 0x1, R22 ;  /* 0x0000000111177824 */ /* 0x002fca00078e0216 */
[----:B------:R1:W-:Y:S04]  /*0520*/  STG.E.U8 desc[UR6][R4.64+-0x3], R23 ;  /* 0xfffffd1704007986 */ /* 0x0003e8000c101106 */
[----:B------:R-:W2:Y:S01]  /*0530*/  LDG.E.U8 R22, desc[UR6][R8.64] ;  /* 0x0000000608167981 */ /* 0x000ea2000c1e1100 */
[----:B------:R-:W-:-:S04]  /*0540*/  IADD3 R18, P0, PT, R2, R8, RZ ;  /* 0x0000000802127210 */ /* 0x000fc80007f1e0ff */
[----:B------:R-:W-:Y:S01]  /*0550*/  IADD3.X R19, PT, PT, R3, R9, RZ, P0, !PT ;  /* 0x0000000903137210 */ /* 0x000fe200007fe4ff */
        /* <DEDUP_REMOVED lines=19> */
[----:B------:R-:W-:Y:S01]  /*0690*/  IMAD.X R21, R3, 0x1, R19, P0 ;  /* 0x0000000103157824 */ /* 0x000fe200000e0613 */
[----:B0-----:R-:W-:-:S05]  /*06a0*/  IADD3 R17, PT, PT, R25, R22, RZ ;  /* 0x0000001619117210 */ /* 0x001fca0007ffe0ff */
        /* <DEDUP_REMOVED lines=20> */
[----:B------:R-:W-:Y:S04]  /*07f0*/  STG.E.U8 desc[UR6][R4.64+0x6], R23 ;  /* 0x0000061704007986 */ /* 0x000fe8000c101106 */
[----:B------:R-:W2:Y:S01]  /*0800*/  LDG.E.U8 R22, desc[UR6][R8.64] ;  /* 0x0000000608167981 */ /* 0x000ea2000c1e1100 */
[----:B------:R-:W-:-:S04]  /*0810*/  IADD3 R18, P0, PT, R2, R8, RZ ;  /* 0x0000000802127210 */ /* 0x000fc80007f1e0ff */
[----:B------:R-:W-:Y:S01]  /*0820*/  IADD3.X R19, PT, PT, R3, R9, RZ, P0, !PT ;  /* 0x0000000903137210 */ /* 0x000fe200007fe4ff */
[----:B--2---:R-:W-:-:S05]  /*0830*/  IMAD.IADD R25, R23, 0x1, R22 ;  /* 0x0000000117197824 */ /* 0x004fca00078e0216 */
[----:B------:R-:W-:Y:S04]  /*0840*/  STG.E.U8 desc[UR6][R4.64+0x7], R25 ;  /* 0x0000071904007986 */ /* 0x000fe8000c101106 */
[----:B------:R-:W0:Y:S01]  /*0850*/  LDG.E.U8 R22, desc[UR6][R18.64] ;  /* 0x0000000612167981 */ /* 0x000e22000c1e1100 */
[----:B------:R-:W-:-:S05]  /*0860*/  IADD3 R20, P0, PT, R2, R18, RZ ;  /* 0x0000001202147210 */ /* 0x000fca0007f1e0ff */
[----:B------:R-:W-:Y:S01]  /*0870*/  IMAD.X R21, R3, 0x1, R19, P0 ;  /* 0x0000000103157824 */ /* 0x000fe200000e0613 */
[----:B------:R-:W-:Y:S01]  /*0880*/  IADD3 R16, P0, PT, R16, -0x10, RZ ;  /* 0xfffffff010107810 */ /* 0x000fe20007f1e0ff */
[----:B0-----:R-:W-:-:S05]  /*0890*/  IMAD.IADD R17, R25, 0x1, R22 ;  /* 0x0000000119117824 */ /* 0x001fca00078e0216 */
[----:B------:R0:W-:Y:S04]  /*08a0*/  STG.E.U8 desc[UR6][R4.64+0x8], R17 ;  /* 0x0000081104007986 */ /* 0x0001e8000c101106 */
[----:B------:R-:W2:Y:S01]  /*08b0*/  LDG.E.U8 R20, desc[UR6][R20.64] ;  /* 0x0000000614147981 */ /* 0x000ea2000c1e1100 */
[----:B------:R-:W-:Y:S02]  /*08c0*/  IADD3.X R14, PT, PT, R14, -0x1, RZ, P0, !PT ;  /* 0xffffffff0e0e7810 */ /* 0x000fe400007fe4ff */
[----:B------:R-:W-:Y:S02]  /*08d0*/  ISETP.NE.U32.AND P0, PT, R16, RZ, PT ;  /* 0x000000ff1000720c */ /* 0x000fe40003f05070 */
[----:B------:R-:W-:Y:S02]  /*08e0*/  IADD3 R6, P2, PT, R6, R12, RZ ;  /* 0x0000000c06067210 */ /* 0x000fe40007f5e0ff */
[----:B------:R-:W-:-:S02]  /*08f0*/  ISETP.NE.AND.EX P0, PT, R14, RZ, PT, P0 ;  /* 0x000000ff0e00720c */ /* 0x000fc40003f05300 */
[----:B------:R-:W-:Y:S01]  /*0900*/  IADD3 R9, P3, PT, R4, 0x10, RZ ;  /* 0x0000001004097810 */ /* 0x000fe20007f7e0ff */
[----:B------:R-:W-:-:S04]  /*0910*/  IMAD.X R7, R7, 0x1, R10, P2 ;  /* 0x0000000107077824 */ /* 0x000fc800010e060a */
[----:B------:R-:W-:Y:S02]  /*0920*/  IMAD.X R18, RZ, RZ, R5, P3 ;  /* 0x000000ffff127224 */ /* 0x000fe400018e0605 */
[----:B--2---:R-:W-:-:S05]  /*0930*/  IMAD.IADD R8, R17, 0x1, R20 ;  /* 0x0000000111087824 */ /* 0x004fca00078e0214 */
[----:B0-----:R-:W-:Y:S01]  /*0940*/  PRMT R17, R8, 0x7610, R17 ;  /* 0x0000761008117816 */ /* 0x001fe20000000011 */
[----:B------:R-:W-:Y:S06]  /*0950*/  @P0 BRA `(.L_x_2) ;  /* 0xfffffff800980947 */ /* 0x000fec000383ffff */
.L_x_1:
[----:B------:R-:W-:Y:S05]  /*0960*/  @!P1 BRA `(.L_x_0) ;  /* 0x0000000400fc9947 */ /* 0x000fea0003800000 */
[----:B------:R-:W-:-:S04]  /*0970*/  LOP3.LUT R4, R11, 0xf, RZ, 0xc0, !PT ;  /* 0x0000000f0b047812 */ /* 0x000fc800078ec0ff */
[----:B------:R-:W-:-:S04]  /*0980*/  IADD3 R4, P1, PT, R4, -0x1, RZ ;  /* 0xffffffff04047810 */ /* 0x000fc80007f3e0ff */
[----:B------:R-:W-:Y:S01]  /*0990*/  ISETP.GE.U32.AND P0, PT, R4, 0x7, PT ;  /* 0x000000070400780c */ /* 0x000fe20003f06070 */
[----:B------:R-:W-:Y:S01]  /*09a0*/  IMAD.X R4, RZ, RZ, -0x1, P1 ;  /* 0xffffffffff047424 */ /* 0x000fe200008e06ff */
[----:B------:R-:W-:-:S04]  /*09b0*/  LOP3.LUT P1, RZ, R11, 0x7, RZ, 0xc0, !PT ;  /* 0x000000070bff7812 */ /* 0x000fc8000782c0ff */
[----:B------:R-:W-:-:S13]  /*09c0*/  ISETP.GE.U32.AND.EX P0, PT, R4, RZ, PT, P0 ;  /* 0x000000ff0400720c */ /* 0x000fda0003f06100 */
[----:B------:R-:W-:Y:S05]  /*09d0*/  @!P0 BRA `(.L_x_3) ;  /* 0x0000000000c48947 */ /* 0x000fea0003800000 */
[----:B------:R-:W0:Y:S01]  /*09e0*/  LDCU.64 UR4, c[0x0][0x398] ;  /* 0x00007300ff0477ac */ /* 0x000e220008000a00 */
[-C--:B------:R-:W-:Y:S02]  /*09f0*/  IMAD R5, R3, R13.reuse, RZ ;  /* 0x0000000d03057224 */ /* 0x080fe400078e02ff */
[C---:B------:R-:W-:Y:S01]  /*0a00*/  IMAD.WIDE.U32 R6, R2.reuse, R13, R2 ;  /* 0x0000000d02067225 */ /* 0x040fe200078e0002 */
[----:B------:R-:W1:Y:S03]  /*0a10*/  LDCU.64 UR8, c[0x0][0x380] ;  /* 0x00007000ff0877ac */ /* 0x000e660008000a00 */
[----:B------:R-:W-:Y:S01]  /*0a20*/  IMAD R9, R2, R15, R5 ;  /* 0x0000000f02097224 */ /* 0x000fe200078e0205 */
[----:B0-----:R-:W-:Y:S02]  /*0a30*/  IADD3 R4, P0, PT, R13, UR4, RZ ;  /* 0x000000040d047c10 */ /* 0x001fe4000ff1e0ff */
[----:B-1----:R-:W-:-:S02]  /*0a40*/  IADD3 R6, P2, PT, R6, UR8, RZ ;  /* 0x0000000806067c10 */ /* 0x002fc4000ff5e0ff */
[----:B------:R-:W-:Y:S02]  /*0a50*/  IADD3.X R5, PT, PT, R15, UR5, RZ, P0, !PT ;  /* 0x000000050f057c10 */ /* 0x000fe400087fe4ff */
[----:B------:R-:W-:-:S03]  /*0a60*/  IADD3.X R7, PT, PT, R7, UR9, R9, P2, !PT ;  /* 0x0000000907077c10 */ /* 0x000fc600097fe409 */
[----:B------:R-:W-:Y:S04]  /*0a70*/  STG.E.U8 desc[UR6][R4.64], R17 ;  /* 0x0000001104007986 */ /* 0x000fe8000c101106 */
[----:B------:R-:W2:Y:S01]  /*0a80*/  LDG.E.U8 R10, desc[UR6][R6.64+-0x1] ;  /* 0xffffff06060a7981 */ /* 0x000ea2000c1e1100 */
[----:B------:R-:W-:-:S05]  /*0a90*/  IADD3 R8, P0, PT, R2, R6, RZ ;  /* 0x0000000602087210 */ /* 0x000fca0007f1e0ff */
[----:B------:R-:W-:Y:S01]  /*0aa0*/  IMAD.X R9, R3, 0x1, R7, P0 ;  /* 0x0000000103097824 */ /* 0x000fe200000e0607 */
[----:B--2---:R-:W-:-:S05]  /*0ab0*/  IADD3 R21, PT, PT, R17, R10, RZ ;  /* 0x0000000a11157210 */ /* 0x004fca0007ffe0ff */
        /* <DEDUP_REMOVED lines=10> */
[----:B------:R-:W-:Y:S04]  /*0b60*/  STG.E.U8 desc[UR6][R4.64+0x3], R25 ;  /* 0x0000031904007986 */ /* 0x000fe8000c101106 */
[----:B------:R-:W0:Y:S01]  /*0b70*/  LDG.E.U8 R10, desc[UR6][R6.64+-0x1] ;  /* 0xffffff06060a7981 */ /* 0x000e22000c1e1100 */
[----:B------:R-:W-:-:S05]  /*0b80*/  IADD3 R8, P0, PT, R2, R6, RZ ;  /* 0x0000000602087210 */ /* 0x000fca0007f1e0ff */
[----:B------:R-:W-:Y:S02]  /*0b90*/  IMAD.X R9, R3, 0x1, R7, P0 ;  /* 0x0000000103097824 */ /* 0x000fe400000e0607 */
[----:B0-----:R-:W-:-:S05]  /*0ba0*/  IMAD.IADD R21, R25, 0x1, R10 ;  /* 0x0000000119157824 */ /* 0x001fca00078e020a */
[----:B------:R0:W-:Y:S04]  /*0bb0*/  STG.E.U8 desc[UR6][R4.64+0x4], R21 ;  /* 0x0000041504007986 */ /* 0x0001e8000c101106 */
[----:B------:R-:W2:Y:S01]  /*0bc0*/  LDG.E.U8 R10, desc[UR6][R8.64+-0x1] ;  /* 0xffffff06080a7981 */ /* 0x000ea2000c1e1100 */
[----:B------:R-:W-:-:S05]  /*0bd0*/  IADD3 R16, P0, PT, R2, R8, RZ ;  /* 0x0000000802107210 */ /* 0x000fca0007f1e0ff */
[----:B------:R-:W-:Y:S02]  /*0be0*/  IMAD.X R17, R3, 0x1, R9, P0 ;  /* 0x0000000103117824 */ /* 0x000fe400000e0609 */
[----:B--2---:R-:W-:-:S05]  /*0bf0*/  IMAD.IADD R19, R21, 0x1, R10 ;  /* 0x0000000115137824 */ /* 0x004fca00078e020a */
[----:B------:R2:W-:Y:S04]  /*0c00*/  STG.E.U8 desc[UR6][R4.64+0x5], R19 ;  /* 0x0000051304007986 */ /* 0x0005e8000c101106 */
[----:B------:R-:W1:Y:S01]  /*0c10*/  LDG.E.U8 R10, desc[UR6][R16.64+-0x1] ;  /* 0xffffff06100a7981 */ /* 0x000e62000c1e1100 */
[----:B------:R-:W-:-:S04]  /*0c20*/  IADD3 R6, P0, PT, R2, R16, RZ ;  /* 0x0000001002067210 */ /* 0x000fc80007f1e0ff */
[----:B------:R-:W-:Y:S01]  /*0c30*/  IADD3.X R7, PT, PT, R3, R17, RZ, P0, !PT ;  /* 0x0000001103077210 */ /* 0x000fe200007fe4ff */
[----:B-1----:R-:W-:-:S05]  /*0c40*/  IMAD.IADD R23, R19, 0x1, R10 ;  /* 0x0000000113177824 */ /* 0x002fca00078e020a */
[----:B------:R2:W-:Y:S04]  /*0c50*/  STG.E.U8 desc[UR6][R4.64+0x6], R23 ;  /* 0x0000061704007986 */ /* 0x0005e8000c101106 */
[----:B------:R-:W0:Y:S01]  /*0c60*/  LDG.E.U8 R10, desc[UR6][R6.64+-0x1] ;  /* 0xffffff06060a7981 */ /* 0x000e22000c1e1100 */
[----:B------:R-:W-:-:S05]  /*0c70*/  IADD3 R8, P0, PT, R2, R6, RZ ;  /* 0x0000000602087210 */ /* 0x000fca0007f1e0ff */
[----:B------:R-:W-:Y:S02]  /*0c80*/  IMAD.X R9, R3, 0x1, R7, P0 ;  /* 0x0000000103097824 */ /* 0x000fe400000e0607 */
[----:B0-----:R-:W-:-:S05]  /*0c90*/  IMAD.IADD R21, R23, 0x1, R10 ;  /* 0x0000000117157824 */ /* 0x001fca00078e020a */
[----:B------:R2:W-:Y:S04]  /*0ca0*/  STG.E.U8 desc[UR6][R4.64+0x7], R21 ;  /* 0x0000071504007986 */ /* 0x0005e8000c101106 */
[----:B------:R-:W3:Y:S01]  /*0cb0*/  LDG.E.U8 R8, desc[UR6][R8.64+-0x1] ;  /* 0xffffff0608087981 */ /* 0x000ee2000c1e1100 */
[----:B------:R-:W-:-:S05]  /*0cc0*/  IADD3 R13, P0, PT, R13, 0x8, RZ ;  /* 0x000000080d0d7810 */ /* 0x000fca0007f1e0ff */
[----:B------:R-:W-:Y:S02]  /*0cd0*/  IMAD.X R15, RZ, RZ, R15, P0 ;  /* 0x000000ffff0f7224 */ /* 0x000fe400000e060f */
[----:B--23--:R-:W-:-:S07]  /*0ce0*/  IMAD.IADD R17, R21, 0x1, R8 ;  /* 0x0000000115117824 */ /* 0x00cfce00078e0208 */
.L_x_3:
        /* <DEDUP_REMOVED lines=9> */
[----:B------:R-:W-:Y:S02]  /*0d80*/  IMAD.MOV.U32 R4, RZ, RZ, R2 ;  /* 0x000000ffff047224 */ /* 0x000fe400078e0002 */
[----:B------:R-:W-:Y:S01]  /*0d90*/  IMAD.MOV.U32 R5, RZ, RZ, R3 ;  /* 0x000000ffff057224 */ /* 0x000fe200078e0003 */
[----:B------:R-:W1:Y:S01]  /*0da0*/  LDCU.64 UR8, c[0x0][0x380] ;  /* 0x00007000ff0877ac */ /* 0x000e620008000a00 */
[-C--:B------:R-:W-:Y:S02]  /*0db0*/  IMAD R8, R3, R13.reuse, RZ ;  /* 0x0000000d03087224 */ /* 0x080fe400078e02ff */
[----:B------:R-:W-:-:S04]  /*0dc0*/  IMAD.WIDE.U32 R6, R2, R13, R4 ;  /* 0x0000000d02067225 */ /* 0x000fc800078e0004 */
[----:B------:R-:W-:Y:S01]  /*0dd0*/  IMAD R9, R2, R15, R8 ;  /* 0x0000000f02097224 */ /* 0x000fe200078e0208 */
[----:B0-----:R-:W-:Y:S02]  /*0de0*/  IADD3 R4, P0, PT, R13, UR4, RZ ;  /* 0x000000040d047c10 */ /* 0x001fe4000ff1e0ff */
[----:B-1----:R-:W-:Y:S02]  /*0df0*/  IADD3 R6, P2, PT, R6, UR8, RZ ;  /* 0x0000000806067c10 */ /* 0x002fe4000ff5e0ff */
[----:B------:R-:W-:Y:S02]  /*0e00*/  IADD3.X R5, PT, PT, R15, UR5, RZ, P0, !PT ;  /* 0x000000050f057c10 */ /* 0x000fe400087fe4ff */
[----:B------:R-:W-:-:S03]  /*0e10*/  IADD3.X R7, PT, PT, R7, UR9, R9, P2, !PT ;  /* 0x0000000907077c10 */ /* 0x000fc600097fe409 */
[----:B------:R0:W-:Y:S04]  /*0e20*/  STG.E.U8 desc[UR6][R4.64], R17 ;  /* 0x0000001104007986 */ /* 0x0001e8000c101106 */
[----:B------:R-:W2:Y:S01]  /*0e30*/  LDG.E.U8 R10, desc[UR6][R6.64+-0x1] ;  /* 0xffffff06060a7981 */ /* 0x000ea2000c1e1100 */
[----:B------:R-:W-:-:S04]  /*0e40*/  IADD3 R8, P0, PT, R2, R6, RZ ;  /* 0x0000000602087210 */ /* 0x000fc80007f1e0ff */
[----:B------:R-:W-:Y:S01]  /*0e50*/  IADD3.X R9, PT, PT, R3, R7, RZ, P0, !PT ;  /* 0x0000000703097210 */ /* 0x000fe200007fe4ff */
[----:B--2---:R-:W-:-:S05]  /*0e60*/  IMAD.IADD R21, R17, 0x1, R10 ;  /* 0x0000000111157824 */ /* 0x004fca00078e020a */
        /* <DEDUP_REMOVED lines=12> */
[----:B------:R-:W-:-:S05]  /*0f30*/  IADD3 R13, P0, PT, R13, 0x4, RZ ;  /* 0x000000040d0d7810 */ /* 0x000fca0007f1e0ff */
[----:B------:R-:W-:Y:S02]  /*0f40*/  IMAD.X R15, RZ, RZ, R15, P0 ;  /* 0x000000ffff0f7224 */ /* 0x000fe400000e060f */
[----:B01----:R-:W-:-:S07]  /*0f50*/  IMAD.IADD R17, R25, 0x1, R6 ;  /* 0x0000000119117824 */ /* 0x003fce00078e0206 */
.L_x_4:
[----:B------:R-:W-:Y:S05]  /*0f60*/  @!P1 BRA `(.L_x_0) ;  /* 0x00000000007c9947 */ /* 0x000fea0003800000 */
[----:B------:R-:W0:Y:S01]  /*0f70*/  LDCU.64 UR4, c[0x0][0x380] ;  /* 0x00007000ff0477ac */ /* 0x000e220008000a00 */
[----:B------:R-:W-:Y:S01]  /*0f80*/  MOV R5, R3 ;  /* 0x0000000300057202 */ /* 0x000fe20000000f00 */
[----:B------:R-:W-:Y:S01]  /*0f90*/  IMAD.MOV.U32 R4, RZ, RZ, R2 ;  /* 0x000000ffff047224 */ /* 0x000fe200078e0002 */
[----:B------:R-:W-:Y:S01]  /*0fa0*/  LOP3.LUT R9, R11, 0x3, RZ, 0xc0, !PT ;  /* 0x000000030b097812 */ /* 0x000fe200078ec0ff */
[----:B------:R-:W1:Y:S01]  /*0fb0*/  LDCU.64 UR8, c[0x0][0x398] ;  /* 0x00007300ff0877ac */ /* 0x000e620008000a00 */
[-C--:B------:R-:W-:Y:S02]  /*0fc0*/  IMAD R6, R3, R13.reuse, RZ ;  /* 0x0000000d03067224 */ /* 0x080fe400078e02ff */
[----:B------:R-:W-:-:S04]  /*0fd0*/  IMAD.WIDE.U32 R4, R2, R13, R4 ;  /* 0x0000000d02047225 */ /* 0x000fc800078e0004 */
[----:B------:R-:W-:Y:S01]  /*0fe0*/  IMAD.MOV.U32 R10, RZ, RZ, RZ ;  /* 0x000000ffff0a7224 */ /* 0x000fe200078e00ff */
[----:B0-----:R-:W-:Y:S01]  /*0ff0*/  IADD3 R19, P0, PT, R4, UR4, RZ ;  /* 0x0000000404137c10 */ /* 0x001fe2000ff1e0ff */
[----:B------:R-:W-:Y:S01]  /*1000*/  IMAD R4, R2, R15, R6 ;  /* 0x0000000f02047224 */ /* 0x000fe200078e0206 */
[----:B-1----:R-:W-:Y:S02]  /*1010*/  IADD3 R13, P2, PT, R13, UR8, RZ ;  /* 0x000000080d0d7c10 */ /* 0x002fe4000ff5e0ff */
[----:B------:R-:W-:Y:S02]  /*1020*/  IADD3 R19, P1, PT, R19, -0x1, RZ ;  /* 0xffffffff13137810 */ /* 0x000fe40007f3e0ff */
[----:B------:R-:W-:Y:S02]  /*1030*/  IADD3.X R4, PT, PT, R5, UR5, R4, P0, !PT ;  /* 0x0000000505047c10 */ /* 0x000fe400087fe404 */
[----:B------:R-:W-:Y:S02]  /*1040*/  IADD3.X R12, PT, PT, R15, UR9, RZ, P2, !PT ;  /* 0x000000090f0c7c10 */ /* 0x000fe400097fe4ff */
[----:B------:R-:W-:-:S07]  /*1050*/  IADD3.X R7, PT, PT, R4, -0x1, RZ, P1, !PT ;  /* 0xffffffff04077810 */ /* 0x000fce0000ffe4ff */
.L_x_5:
[----:B------:R-:W-:Y:S02]  /*1060*/  IMAD.MOV.U32 R4, RZ, RZ, R13 ;  /* 0x000000ffff047224 */ /* 0x000fe400078e000d */
[----:B------:R-:W-:Y:S02]  /*1070*/  IMAD.MOV.U32 R5, RZ, RZ, R12 ;  /* 0x000000ffff057224 */ /* 0x000fe400078e000c */
[----:B------:R-:W-:-:S03]  /*1080*/  IMAD.MOV.U32 R6, RZ, RZ, R19 ;  /* 0x000000ffff067224 */ /* 0x000fc600078e0013 */
[----:B------:R0:W-:Y:S04]  /*1090*/  STG.E.U8 desc[UR6][R4.64], R17 ;  /* 0x0000001104007986 */ /* 0x0001e8000c101106 */
[----:B------:R1:W2:Y:S01]  /*10a0*/  LDG.E.U8 R6, desc[UR6][R6.64] ;  /* 0x0000000606067981 */ /* 0x0002a2000c1e1100 */
[----:B------:R-:W-:Y:S02]  /*10b0*/  IADD3 R9, P0, PT, R9, -0x1, RZ ;  /* 0xffffffff09097810 */ /* 0x000fe40007f1e0ff */
[----:B------:R-:W-:Y:S02]  /*10c0*/  IADD3 R13, P2, PT, R13, 0x1, RZ ;  /* 0x000000010d0d7810 */ /* 0x000fe40007f5e0ff */
[----:B------:R-:W-:Y:S02]  /*10d0*/  IADD3.X R10, PT, PT, R10, -0x1, RZ, P0, !PT ;  /* 0xffffffff0a0a7810 */ /* 0x000fe400007fe4ff */
[----:B------:R-:W-:Y:S01]  /*10e0*/  ISETP.NE.U32.AND P0, PT, R9, RZ, PT ;  /* 0x000000ff0900720c */ /* 0x000fe20003f05070 */
[----:B------:R-:W-:Y:S01]  /*10f0*/  IMAD.X R12, RZ, RZ, R12, P2 ;  /* 0x000000ffff0c7224 */ /* 0x000fe200010e060c */
[----:B------:R-:W-:-:S02]  /*1100*/  IADD3 R19, P1, PT, R2, R19, RZ ;  /* 0x0000001302137210 */ /* 0x000fc40007f3e0ff */
[----:B------:R-:W-:-:S03]  /*1110*/  ISETP.NE.AND.EX P0, PT, R10, RZ, PT, P0 ;  /* 0x000000ff0a00720c */ /* 0x000fc60003f05300 */
[----:B-1----:R-:W-:Y:S02]  /*1120*/  IMAD.X R7, R3, 0x1, R7, P1 ;  /* 0x0000000103077824 */ /* 0x002fe400008e0607 */
[----:B--2---:R-:W-:-:S05]  /*1130*/  IMAD.IADD R8, R6, 0x1, R17 ;  /* 0x0000000106087824 */ /* 0x004fca00078e0211 */
[----:B0-----:R-:W-:-:S03]  /*1140*/  PRMT R17, R8, 0x7610, R17 ;  /* 0x0000761008117816 */ /* 0x001fc60000000011 */
[----:B------:R-:W-:Y:S05]  /*1150*/  @P0 BRA `(.L_x_5) ;  /* 0xfffffffc00c00947 */ /* 0x000fea000383ffff */
.L_x_0:
[----:B------:R-:W0:Y:S02]  /*1160*/  LDCU.64 UR4, c[0x0][0x398] ;  /* 0x00007300ff0477ac */ /* 0x000e240008000a00 */
[----:B0-----:R-:W-:-:S04]  /*1170*/  IADD3 R2, P0, PT, R11, UR4, RZ ;  /* 0x000000040b027c10 */ /* 0x001fc8000ff1e0ff */
[----:B------:R-:W-:-:S05]  /*1180*/  IADD3.X R3, PT, PT, R0, UR5, RZ, P0, !PT ;  /* 0x0000000500037c10 */ /* 0x000fca00087fe4ff */
[----:B------:R-:W-:Y:S01]  /*1190*/  STG.E.U8 desc[UR6][R2.64], R17 ;  /* 0x0000001102007986 */ /* 0x000fe2000c101106 */
[----:B------:R-:W-:Y:S05]  /*11a0*/  EXIT ;  /* 0x000000000000794d */ /* 0x000fea0003800000 */
.L_x_6:
[----:B------:R-:W-:-:S00]  /*11b0*/  BRA `(.L_x_6) ;  /* 0xfffffffc00fc7947 */ /* 0x000fc0000383ffff */
[----:B------:R-:W-:-:S00]  /*11c0*/  NOP ;  /* 0x0000000000007918 */ /* 0x000fc00000000000 */
        /* <DEDUP_REMOVED lines=11> */
.L_x_7:


//--------------------- .nv.shared.reserved.0     --------------------------
	.section	.nv.shared.reserved.0,"aw",@nobits
	.weak		__nv_reservedSMEM_offset_0_alias
	.size		__nv_reservedSMEM_offset_0_alias, 0, 64
	.other		__nv_reservedSMEM_offset_0_alias,@"STO_CUDA_RESERVED_SHARED STV_DEFAULT"
__nv_reservedSMEM_offset_0_alias:
	.zero		0
	.zero		64


//--------------------- .nv.constant0._Z1fPciicS_ --------------------------
	.section	.nv.constant0._Z1fPciicS_,"a",@progbits
	.sectionflags	@""
	.align	4
.nv.constant0._Z1fPciicS_:
	.zero		928


//--------------------- SYMBOLS --------------------------

	.type		.nv.reservedSmem.offset0,@object
	.size		.nv.reservedSmem.offset0,0x4
